//
// Generated by NVIDIA NVVM Compiler
//
// Compiler Build ID: CL-36424714
// Cuda compilation tools, release 13.0, V13.0.88
// Based on NVVM 20.0.0
//

.version 9.0
.target sm_100
.address_size 64

	// .globl	_Z13column_reducePfS_ii
.extern .shared .align 16 .b8 sdata[];

.visible .entry _Z13column_reducePfS_ii(
	.param .u64 .ptr .align 1 _Z13column_reducePfS_ii_param_0,
	.param .u64 .ptr .align 1 _Z13column_reducePfS_ii_param_1,
	.param .u32 _Z13column_reducePfS_ii_param_2,
	.param .u32 _Z13column_reducePfS_ii_param_3
)
{
	.reg .pred 	%p<10>;
	.reg .b32 	%r<28>;
	.reg .b32 	%f<25>;
	.reg .b64 	%rd<11>;

	ld.param.u64 	%rd3, [_Z13column_reducePfS_ii_param_0];
	ld.param.u64 	%rd2, [_Z13column_reducePfS_ii_param_1];
	ld.param.u32 	%r13, [_Z13column_reducePfS_ii_param_2];
	ld.param.u32 	%r14, [_Z13column_reducePfS_ii_param_3];
	cvta.to.global.u64 	%rd1, %rd3;
	mov.u32 	%r15, %tid.x;
	mov.u32 	%r1, %tid.y;
	mov.u32 	%r16, %ntid.x;
	mad.lo.s32 	%r2, %r1, %r16, %r15;
	mov.u32 	%r17, %ntid.y;
	mul.lo.s32 	%r3, %r15, %r17;
	mov.u32 	%r18, %ctaid.x;
	mad.lo.s32 	%r4, %r16, %r18, %r15;
	mul.lo.s32 	%r5, %r14, %r17;
	setp.ge.u32 	%p1, %r1, %r13;
	setp.ge.s32 	%p2, %r4, %r14;
	mov.f32 	%f24, 0f00000000;
	or.pred  	%p3, %p1, %p2;
	@%p3 bra 	$L__BB0_4;
	mad.lo.s32 	%r19, %r14, %r1, %r4;
	mul.wide.s32 	%rd4, %r19, 4;
	add.s64 	%rd5, %rd1, %rd4;
	ld.global.f32 	%f24, [%rd5];
	add.s32 	%r6, %r5, %r19;
	mul.lo.s32 	%r7, %r14, %r13;
	setp.ge.s32 	%p4, %r6, %r7;
	@%p4 bra 	$L__BB0_4;
	mov.u32 	%r26, %r6;
	mov.u32 	%r27, %r5;
$L__BB0_3:
	mul.wide.s32 	%rd6, %r26, 4;
	add.s64 	%rd7, %rd1, %rd6;
	ld.global.f32 	%f6, [%rd7];
	add.f32 	%f24, %f24, %f6;
	add.s32 	%r10, %r27, %r5;
	add.s32 	%r26, %r6, %r27;
	setp.lt.s32 	%p5, %r26, %r7;
	mov.u32 	%r27, %r10;
	@%p5 bra 	$L__BB0_3;
$L__BB0_4:
	add.s32 	%r20, %r3, %r1;
	shl.b32 	%r21, %r20, 2;
	mov.u32 	%r22, sdata;
	add.s32 	%r12, %r22, %r21;
	st.shared.f32 	[%r12], %f24;
	bar.sync 	0;
	setp.gt.u32 	%p6, %r2, 1007;
	@%p6 bra 	$L__BB0_6;
	shl.b32 	%r23, %r2, 2;
	add.s32 	%r25, %r22, %r23;
	ld.volatile.shared.f32 	%f7, [%r25+64];
	ld.volatile.shared.f32 	%f8, [%r25];
	add.f32 	%f9, %f7, %f8;
	st.volatile.shared.f32 	[%r25], %f9;
	ld.volatile.shared.f32 	%f10, [%r25+32];
	ld.volatile.shared.f32 	%f11, [%r25];
	add.f32 	%f12, %f10, %f11;
	st.volatile.shared.f32 	[%r25], %f12;
	ld.volatile.shared.f32 	%f13, [%r25+16];
	ld.volatile.shared.f32 	%f14, [%r25];
	add.f32 	%f15, %f13, %f14;
	st.volatile.shared.f32 	[%r25], %f15;
	ld.volatile.shared.f32 	%f16, [%r25+8];
	ld.volatile.shared.f32 	%f17, [%r25];
	add.f32 	%f18, %f16, %f17;
	st.volatile.shared.f32 	[%r25], %f18;
	ld.volatile.shared.f32 	%f19, [%r25+4];
	ld.volatile.shared.f32 	%f20, [%r25];
	add.f32 	%f21, %f19, %f20;
	st.volatile.shared.f32 	[%r25], %f21;
$L__BB0_6:
	setp.ge.s32 	%p7, %r4, %r14;
	bar.sync 	0;
	setp.ne.s32 	%p8, %r1, 0;
	or.pred  	%p9, %p8, %p7;
	@%p9 bra 	$L__BB0_8;
	ld.shared.f32 	%f22, [%r12];
	cvta.to.global.u64 	%rd8, %rd2;
	mul.wide.s32 	%rd9, %r4, 4;
	add.s64 	%rd10, %rd8, %rd9;
	st.global.f32 	[%rd10], %f22;
$L__BB0_8:
	ret;

}


// ===== COMPILED SASS (sm_100) =====

	.target	sm_100

	.elftype	@"ET_EXEC"


//--------------------- .note.nv.tkinfo           --------------------------
	.section	.note.nv.tkinfo,"",@"SHT_NOTE"
	.sectionflags	@"SHF_NOTE_NV_TKINFO"
	.tkinfo
        /*0018*/ 	.word	0x00000002
        /*0030*/ 	.string	""
        /*0030*/ 	.string	"ptxas"
        /*0030*/ 	.string	"Cuda compilation tools, release 13.0, V13.0.88"
        /*0030*/ 	.string	"Build cuda_13.0.r13.0/compiler.36424714_0"
        /*0030*/ 	.string	"-arch sm_100 -m 64 "



//--------------------- .note.nv.cuinfo           --------------------------
	.section	.note.nv.cuinfo,"",@"SHT_NOTE"
	.sectionflags	@"SHF_NOTE_NV_CUINFO"
        /*0018*/ 	.short	0x0002
        /*001a*/ 	.short	0x0064
        /*001c*/ 	.short	0x0082
	.zero		2


//--------------------- .nv.info                  --------------------------
	.section	.nv.info,"",@"SHT_CUDA_INFO"
	.align	4


	//----- nvinfo : EIATTR_REGCOUNT
	.align		4
        /*0000*/ 	.byte	0x04, 0x2f
        /*0002*/ 	.short	(.L_1 - .L_0)
	.align		4
.L_0:
        /*0004*/ 	.word	index@(_Z13column_reducePfS_ii)
        /*0008*/ 	.word	0x00000011


	//----- nvinfo : EIATTR_FRAME_SIZE
	.align		4
.L_1:
        /*000c*/ 	.byte	0x04, 0x11
        /*000e*/ 	.short	(.L_3 - .L_2)
	.align		4
.L_2:
        /*0010*/ 	.word	index@(_Z13column_reducePfS_ii)
        /*0014*/ 	.word	0x00000000


	//----- nvinfo : EIATTR_MIN_STACK_SIZE
	.align		4
.L_3:
        /*0018*/ 	.byte	0x04, 0x12
        /*001a*/ 	.short	(.L_5 - .L_4)
	.align		4
.L_4:
        /*001c*/ 	.word	index@(_Z13column_reducePfS_ii)
        /*0020*/ 	.word	0x00000000
.L_5:


//--------------------- .nv.compat                --------------------------
	.section	.nv.compat,"",@"SHT_CUDA_COMPAT_INFO"
	.align	4
        /*0000*/ 	.byte	0x02, 0x09, 0x00, 0x00, 0x02, 0x02, 0x01, 0x00, 0x02, 0x05, 0x05, 0x00, 0x03, 0x07, 0x01, 0x01
        /*0010*/ 	.byte	0x02, 0x03, 0x00, 0x00, 0x02, 0x06, 0x01, 0x00, 0x04, 0x0b, 0x08, 0x00, 0x09, 0x00, 0x00, 0x00
        /*0020*/ 	.byte	0x00, 0x00, 0x00, 0x00


//--------------------- .nv.info._Z13column_reducePfS_ii --------------------------
	.section	.nv.info._Z13column_reducePfS_ii,"",@"SHT_CUDA_INFO"
	.sectionflags	@""
	.align	4


	//----- nvinfo : EIATTR_CUDA_API_VERSION
	.align		4
        /*0000*/ 	.byte	0x04, 0x37
        /*0002*/ 	.short	(.L_7 - .L_6)
.L_6:
        /*0004*/ 	.word	0x00000082


	//----- nvinfo : EIATTR_KPARAM_INFO
	.align		4
.L_7:
        /*0008*/ 	.byte	0x04, 0x17
        /*000a*/ 	.short	(.L_9 - .L_8)
.L_8:
        /*000c*/ 	.word	0x00000000
        /*0010*/ 	.short	0x0003
        /*0012*/ 	.short	0x0014
        /*0014*/ 	.byte	0x00, 0xf0, 0x11, 0x00


	//----- nvinfo : EIATTR_KPARAM_INFO
	.align		4
.L_9:
        /*0018*/ 	.byte	0x04, 0x17
        /*001a*/ 	.short	(.L_11 - .L_10)
.L_10:
        /*001c*/ 	.word	0x00000000
        /*0020*/ 	.short	0x0002
        /*0022*/ 	.short	0x0010
        /*0024*/ 	.byte	0x00, 0xf0, 0x11, 0x00


	//----- nvinfo : EIATTR_KPARAM_INFO
	.align		4
.L_11:
        /*0028*/ 	.byte	0x04, 0x17
        /*002a*/ 	.short	(.L_13 - .L_12)
.L_12:
        /*002c*/ 	.word	0x00000000
        /*0030*/ 	.short	0x0001
        /*0032*/ 	.short	0x0008
        /*0034*/ 	.byte	0x00, 0xf5, 0x21, 0x00


	//----- nvinfo : EIATTR_KPARAM_INFO
	.align		4
.L_13:
        /*0038*/ 	.byte	0x04, 0x17
        /*003a*/ 	.short	(.L_15 - .L_14)
.L_14:
        /*003c*/ 	.word	0x00000000
        /*0040*/ 	.short	0x0000
        /*0042*/ 	.short	0x0000
        /*0044*/ 	.byte	0x00, 0xf5, 0x21, 0x00


	//----- nvinfo : EIATTR_SPARSE_MMA_MASK
	.align		4
.L_15:
        /*0048*/ 	.byte	0x03, 0x50
        /*004a*/ 	.short	0x0000


	//----- nvinfo : EIATTR_MAXREG_COUNT
	.align		4
        /*004c*/ 	.byte	0x03, 0x1b
        /*004e*/ 	.short	0x00ff


	//----- nvinfo : EIATTR_NUM_BARRIERS
	.align		4
        /*0050*/ 	.byte	0x02, 0x4c
        /*0052*/ 	.byte	0x01
	.zero		1


	//----- nvinfo : EIATTR_MERCURY_ISA_VERSION
	.align		4
        /*0054*/ 	.byte	0x03, 0x5f
        /*0056*/ 	.short	0x0101


	//----- nvinfo : EIATTR_VRC_CTA_INIT_COUNT
	.align		4
        /*0058*/ 	.byte	0x02, 0x4a
	.zero		1
	.zero		1


	//----- nvinfo : EIATTR_EXIT_INSTR_OFFSETS
	.align		4
        /*005c*/ 	.byte	0x04, 0x1c
        /*005e*/ 	.short	(.L_17 - .L_16)


	//   ....[0]....
.L_16:
        /*0060*/ 	.word	0x00000450


	//   ....[1]....
        /*0064*/ 	.word	0x000004a0


	//----- nvinfo : EIATTR_CRS_STACK_SIZE
	.align		4
.L_17:
        /*0068*/ 	.byte	0x04, 0x1e
        /*006a*/ 	.short	(.L_19 - .L_18)
.L_18:
        /*006c*/ 	.word	0x00000000


	//----- nvinfo : EIATTR_CBANK_PARAM_SIZE
	.align		4
.L_19:
        /*0070*/ 	.byte	0x03, 0x19
        /*0072*/ 	.short	0x0018


	//----- nvinfo : EIATTR_PARAM_CBANK
	.align		4
        /*0074*/ 	.byte	0x04, 0x0a
        /*0076*/ 	.short	(.L_21 - .L_20)
	.align		4
.L_20:
        /*0078*/ 	.word	index@(.nv.constant0._Z13column_reducePfS_ii)
        /*007c*/ 	.short	0x0380
        /*007e*/ 	.short	0x0018


	//----- nvinfo : EIATTR_SW_WAR
	.align		4
.L_21:
        /*0080*/ 	.byte	0x04, 0x36
        /*0082*/ 	.short	(.L_23 - .L_22)
.L_22:
        /*0084*/ 	.word	0x00000008
.L_23:


//--------------------- .nv.callgraph             --------------------------
	.section	.nv.callgraph,"",@"SHT_CUDA_CALLGRAPH"
	.align	4
	.sectionentsize	8
	.align		4
        /*0000*/ 	.word	0x00000000
	.align		4
        /*0004*/ 	.word	0xffffffff
	.align		4
        /*0008*/ 	.word	0x00000000
	.align		4
        /*000c*/ 	.word	0xfffffffe
	.align		4
        /*0010*/ 	.word	0x00000000
	.align		4
        /*0014*/ 	.word	0xfffffffd
	.align		4
        /*0018*/ 	.word	0x00000000
	.align		4
        /*001c*/ 	.word	0xfffffffc


//--------------------- .text._Z13column_reducePfS_ii --------------------------
	.section	.text._Z13column_reducePfS_ii,"ax",@progbits
	.align	128
        .global         _Z13column_reducePfS_ii
        .type           _Z13column_reducePfS_ii,@function
        .size           _Z13column_reducePfS_ii,(.L_x_6 - _Z13column_reducePfS_ii)
        .other          _Z13column_reducePfS_ii,@"STO_CUDA_ENTRY STV_DEFAULT"
_Z13column_reducePfS_ii:
.text._Z13column_reducePfS_ii:
[----:B------:R-:W-:Y:S01]  /*0000*/  LDC R1, c[0x0][0x37c] ;  /* 0x0000df00ff017b82 */ /* 0x000fe20000000800 */
[----:B------:R-:W0:Y:S07]  /*0010*/  S2R R7, SR_TID.X ;  /* 0x0000000000077919 */ /* 0x000e2e0000002100 */
[----:B------:R-:W1:Y:S01]  /*0020*/  LDC.64 R12, c[0x0][0x390] ;  /* 0x0000e400ff0c7b82 */ /* 0x000e620000000a00 */
[----:B------:R-:W0:Y:S01]  /*0030*/  LDCU UR4, c[0x0][0x360] ;  /* 0x00006c00ff0477ac */ /* 0x000e220008000800 */
[----:B------:R-:W-:Y:S01]  /*0040*/  BSSY.RECONVERGENT B0, `(.L_x_0) ;  /* 0x000001e000007945 */ /* 0x000fe20003800200 */
[----:B------:R-:W0:Y:S01]  /*0050*/  S2R R0, SR_CTAID.X ;  /* 0x0000000000007919 */ /* 0x000e220000002500 */
[----:B------:R-:W-:Y:S01]  /*0060*/  HFMA2 R9, -RZ, RZ, 0, 0 ;  /* 0x00000000ff097431 */ /* 0x000fe200000001ff */
[----:B------:R-:W2:Y:S01]  /*0070*/  LDCU UR5, c[0x0][0x364] ;  /* 0x00006c80ff0577ac */ /* 0x000ea20008000800 */
[----:B------:R-:W3:Y:S01]  /*0080*/  S2R R14, SR_TID.Y ;  /* 0x00000000000e7919 */ /* 0x000ee20000002200 */
[----:B------:R-:W4:Y:S01]  /*0090*/  LDCU.64 UR6, c[0x0][0x358] ;  /* 0x00006b00ff0677ac */ /* 0x000f220008000a00 */
[----:B0-----:R-:W-:-:S02]  /*00a0*/  IMAD R0, R0, UR4, R7 ;  /* 0x0000000400007c24 */ /* 0x001fc4000f8e0207 */
[----:B---3--:R-:W-:-:S03]  /*00b0*/  IMAD R6, R14, UR4, R7 ;  /* 0x000000040e067c24 */ /* 0x008fc6000f8e0207 */
[----:B-1----:R-:W-:Y:S01]  /*00c0*/  ISETP.GE.AND P0, PT, R0, R13, PT ;  /* 0x0000000d0000720c */ /* 0x002fe20003f06270 */
[----:B--2---:R-:W-:-:S03]  /*00d0*/  IMAD R7, R7, UR5, RZ ;  /* 0x0000000507077c24 */ /* 0x004fc6000f8e02ff */
[----:B------:R-:W-:-:S13]  /*00e0*/  ISETP.GE.U32.OR P1, PT, R14, R12, P0 ;  /* 0x0000000c0e00720c */ /* 0x000fda0000726470 */
[----:B----4-:R-:W-:Y:S05]  /*00f0*/  @P1 BRA `(.L_x_1) ;  /* 0x0000000000481947 */ /* 0x010fea0003800000 */
[----:B------:R-:W0:Y:S01]  /*0100*/  LDC.64 R2, c[0x0][0x380] ;  /* 0x0000e000ff027b82 */ /* 0x000e220000000a00 */
[----:B------:R-:W-:-:S04]  /*0110*/  IMAD R11, R14, R13, R0 ;  /* 0x0000000d0e0b7224 */ /* 0x000fc800078e0200 */
[----:B0-----:R-:W-:-:S05]  /*0120*/  IMAD.WIDE R4, R11, 0x4, R2 ;  /* 0x000000040b047825 */ /* 0x001fca00078e0202 */
[----:B------:R0:W5:Y:S01]  /*0130*/  LDG.E R9, desc[UR6][R4.64] ;  /* 0x0000000604097981 */ /* 0x000162000c1e1900 */
[C---:B------:R-:W-:Y:S02]  /*0140*/  IMAD R8, R13.reuse, UR5, RZ ;  /* 0x000000050d087c24 */ /* 0x040fe4000f8e02ff */
[----:B------:R-:W-:-:S03]  /*0150*/  IMAD R10, R13, R12, RZ ;  /* 0x0000000c0d0a7224 */ /* 0x000fc600078e02ff */
[----:B------:R-:W-:-:S04]  /*0160*/  IADD3 R11, PT, PT, R8, R11, RZ ;  /* 0x0000000b080b7210 */ /* 0x000fc80007ffe0ff */
[----:B------:R-:W-:-:S13]  /*0170*/  ISETP.GE.AND P1, PT, R11, R10, PT ;  /* 0x0000000a0b00720c */ /* 0x000fda0003f26270 */
[----:B0-----:R-:W-:Y:S05]  /*0180*/  @P1 BRA `(.L_x_1) ;  /* 0x0000000000241947 */ /* 0x001fea0003800000 */
[----:B------:R-:W-:Y:S02]  /*0190*/  MOV R13, R11 ;  /* 0x0000000b000d7202 */ /* 0x000fe40000000f00 */
[----:B------:R-:W-:-:S07]  /*01a0*/  MOV R12, R8 ;  /* 0x00000008000c7202 */ /* 0x000fce0000000f00 */
.L_x_2:
[----:B------:R-:W-:-:S06]  /*01b0*/  IMAD.WIDE R4, R13, 0x4, R2 ;  /* 0x000000040d047825 */ /* 0x000fcc00078e0202 */
[----:B------:R-:W2:Y:S01]  /*01c0*/  LDG.E R4, desc[UR6][R4.64] ;  /* 0x0000000604047981 */ /* 0x000ea2000c1e1900 */
[-C--:B------:R-:W-:Y:S02]  /*01d0*/  IADD3 R13, PT, PT, R11, R12.reuse, RZ ;  /* 0x0000000c0b0d7210 */ /* 0x080fe40007ffe0ff */
[----:B------:R-:W-:Y:S02]  /*01e0*/  IADD3 R12, PT, PT, R8, R12, RZ ;  /* 0x0000000c080c7210 */ /* 0x000fe40007ffe0ff */
[----:B------:R-:W-:Y:S01]  /*01f0*/  ISETP.GE.AND P1, PT, R13, R10, PT ;  /* 0x0000000a0d00720c */ /* 0x000fe20003f26270 */
[----:B--2--5:R-:W-:-:S12]  /*0200*/  FADD R9, R4, R9 ;  /* 0x0000000904097221 */ /* 0x024fd80000000000 */
[----:B------:R-:W-:Y:S05]  /*0210*/  @!P1 BRA `(.L_x_2) ;  /* 0xfffffffc00e49947 */ /* 0x000fea000383ffff */
.L_x_1:
[----:B------:R-:W-:Y:S05]  /*0220*/  BSYNC.RECONVERGENT B0 ;  /* 0x0000000000007941 */ /* 0x000fea0003800200 */
.L_x_0:
[----:B------:R-:W0:Y:S01]  /*0230*/  S2UR UR5, SR_CgaCtaId ;  /* 0x00000000000579c3 */ /* 0x000e220000008800 */
[----:B------:R-:W-:Y:S01]  /*0240*/  UMOV UR4, 0x400 ;  /* 0x0000040000047882 */ /* 0x000fe20000000000 */
[----:B------:R-:W-:Y:S01]  /*0250*/  ISETP.GT.U32.AND P1, PT, R6, 0x3ef, PT ;  /* 0x000003ef0600780c */ /* 0x000fe20003f24070 */
[----:B------:R-:W-:Y:S01]  /*0260*/  BSSY.RECONVERGENT B0, `(.L_x_3) ;  /* 0x000001d000007945 */ /* 0x000fe20003800200 */
[----:B------:R-:W-:Y:S02]  /*0270*/  IADD3 R7, PT, PT, R7, R14, RZ ;  /* 0x0000000e07077210 */ /* 0x000fe40007ffe0ff */
[----:B------:R-:W-:Y:S01]  /*0280*/  ISETP.NE.OR P0, PT, R14, RZ, P0 ;  /* 0x000000ff0e00720c */ /* 0x000fe20000705670 */
[----:B0-----:R-:W-:-:S06]  /*0290*/  ULEA UR4, UR5, UR4, 0x18 ;  /* 0x0000000405047291 */ /* 0x001fcc000f8ec0ff */
[----:B------:R-:W-:-:S05]  /*02a0*/  LEA R4, R7, UR4, 0x2 ;  /* 0x0000000407047c11 */ /* 0x000fca000f8e10ff */
[----:B-----5:R0:W-:Y:S01]  /*02b0*/  STS [R4], R9 ;  /* 0x0000000904007388 */ /* 0x0201e20000000800 */
[----:B------:R-:W-:Y:S06]  /*02c0*/  BAR.SYNC.DEFER_BLOCKING 0x0 ;  /* 0x0000000000007b1d */ /* 0x000fec0000010000 */
[----:B------:R-:W-:Y:S05]  /*02d0*/  @P1 BRA `(.L_x_4) ;  /* 0x0000000000541947 */ /* 0x000fea0003800000 */
[----:B------:R-:W-:-:S05]  /*02e0*/  LEA R6, R6, UR4, 0x2 ;  /* 0x0000000406067c11 */ /* 0x000fca000f8e10ff */
[----:B------:R-:W-:Y:S04]  /*02f0*/  LDS R2, [R6+0x40] ;  /* 0x0000400006027984 */ /* 0x000fe80000000800 */
[----:B------:R-:W1:Y:S02]  /*0300*/  LDS R3, [R6] ;  /* 0x0000000006037984 */ /* 0x000e640000000800 */
[----:B-1----:R-:W-:-:S05]  /*0310*/  FADD R3, R2, R3 ;  /* 0x0000000302037221 */ /* 0x002fca0000000000 */
[----:B------:R-:W-:Y:S04]  /*0320*/  STS [R6], R3 ;  /* 0x0000000306007388 */ /* 0x000fe80000000800 */
        /* <DEDUP_REMOVED lines=9> */
[----:B0-----:R-:W0:Y:S02]  /*03c0*/  LDS R9, [R6] ;  /* 0x0000000006097984 */ /* 0x001e240000000800 */
[----:B0-----:R-:W-:-:S05]  /*03d0*/  FADD R9, R2, R9 ;  /* 0x0000000902097221 */ /* 0x001fca0000000000 */
[----:B------:R-:W-:Y:S04]  /*03e0*/  STS [R6], R9 ;  /* 0x0000000906007388 */ /* 0x000fe80000000800 */
[----:B------:R-:W-:Y:S04]  /*03f0*/  LDS R2, [R6+0x4] ;  /* 0x0000040006027984 */ /* 0x000fe80000000800 */
[----:B------:R-:W0:Y:S02]  /*0400*/  LDS R3, [R6] ;  /* 0x0000000006037984 */ /* 0x000e240000000800 */
[----:B0-----:R-:W-:-:S05]  /*0410*/  FADD R3, R2, R3 ;  /* 0x0000000302037221 */ /* 0x001fca0000000000 */
[----:B------:R1:W-:Y:S02]  /*0420*/  STS [R6], R3 ;  /* 0x0000000306007388 */ /* 0x0003e40000000800 */
.L_x_4:
[----:B------:R-:W-:Y:S05]  /*0430*/  BSYNC.RECONVERGENT B0 ;  /* 0x0000000000007941 */ /* 0x000fea0003800200 */
.L_x_3:
[----:B------:R-:W-:Y:S06]  /*0440*/  BAR.SYNC.DEFER_BLOCKING 0x0 ;  /* 0x0000000000007b1d */ /* 0x000fec0000010000 */
[----:B------:R-:W-:Y:S05]  /*0450*/  @P0 EXIT ;  /* 0x000000000000094d */ /* 0x000fea0003800000 */
[----:B------:R-:W2:Y:S01]  /*0460*/  LDS R5, [R4] ;  /* 0x0000000004057984 */ /* 0x000ea20000000800 */
[----:B-1----:R-:W1:Y:S02]  /*0470*/  LDC.64 R2, c[0x0][0x388] ;  /* 0x0000e200ff027b82 */ /* 0x002e640000000a00 */
[----:B-1----:R-:W-:-:S05]  /*0480*/  IMAD.WIDE R2, R0, 0x4, R2 ;  /* 0x0000000400027825 */ /* 0x002fca00078e0202 */
[----:B--2---:R-:W-:Y:S01]  /*0490*/  STG.E desc[UR6][R2.64], R5 ;  /* 0x0000000502007986 */ /* 0x004fe2000c101906 */
[----:B------:R-:W-:Y:S05]  /*04a0*/  EXIT ;  /* 0x000000000000794d */ /* 0x000fea0003800000 */
.L_x_5:
[----:B------:R-:W-:-:S00]  /*04b0*/  BRA `(.L_x_5) ;  /* 0xfffffffc00fc7947 */ /* 0x000fc0000383ffff */
[----:B------:R-:W-:-:S00]  /*04c0*/  NOP ;  /* 0x0000000000007918 */ /* 0x000fc00000000000 */
        /* <DEDUP_REMOVED lines=11> */
.L_x_6:


//--------------------- .nv.shared._Z13column_reducePfS_ii --------------------------
	.section	.nv.shared._Z13column_reducePfS_ii,"aw",@nobits
	.sectionflags	@""
	.align	16
	.zero		1024


//--------------------- .nv.shared.reserved.0     --------------------------
	.section	.nv.shared.reserved.0,"aw",@nobits
	.weak		__nv_reservedSMEM_offset_0_alias
	.size		__nv_reservedSMEM_offset_0_alias, 0, 64
	.other		__nv_reservedSMEM_offset_0_alias,@"STO_CUDA_RESERVED_SHARED STV_DEFAULT"
__nv_reservedSMEM_offset_0_alias:
	.zero		0
	.zero		64


//--------------------- .nv.constant0._Z13column_reducePfS_ii --------------------------
	.section	.nv.constant0._Z13column_reducePfS_ii,"a",@progbits
	.sectionflags	@""
	.align	4
.nv.constant0._Z13column_reducePfS_ii:
	.zero		920


//--------------------- SYMBOLS --------------------------

	.type		.nv.reservedSmem.offset0,@object
	.size		.nv.reservedSmem.offset0,0x4
	.type		.nv.reservedSmem.cap,@object
	.size		.nv.reservedSmem.cap,0x4
